	.headerflags	@"EF_CUDA_TEXMODE_UNIFIED EF_CUDA_64BIT_ADDRESS EF_CUDA_ACCELERATORS EF_CUDA_SM90 EF_CUDA_VIRTUAL_SM(EF_CUDA_SM90)"
	.elftype	@"ET_EXEC"


//--------------------- .nv.info                  --------------------------
	.section	.nv.info,"",@"SHT_CUDA_INFO"
	.align	4


	//----- nvinfo : EIATTR_REGCOUNT
	.align		4
        /*0000*/ 	.byte	0x04, 0x2f
        /*0002*/ 	.short	(.L_3 - .L_2)
	.align		4
.L_2:
        /*0004*/ 	.word	index@(triton_poi_fused__native_batch_norm_legit_no_training_relu_threshold_backward_15)
        /*0008*/ 	.word	0x00000028


	//----- nvinfo : EIATTR_MIN_STACK_SIZE
	.align		4
.L_3:
        /*000c*/ 	.byte	0x04, 0x12
        /*000e*/ 	.short	(.L_5 - .L_4)
	.align		4
.L_4:
        /*0010*/ 	.word	index@(triton_poi_fused__native_batch_norm_legit_no_training_relu_threshold_backward_15)
        /*0014*/ 	.word	0x00000000


	//----- nvinfo : EIATTR_FRAME_SIZE
	.align		4
.L_5:
        /*0018*/ 	.byte	0x04, 0x11
        /*001a*/ 	.short	(.L_7 - .L_6)
	.align		4
.L_6:
        /*001c*/ 	.word	index@(triton_poi_fused__native_batch_norm_legit_no_training_relu_threshold_backward_15)
        /*0020*/ 	.word	0x00000000


	//----- nvinfo : EIATTR_MIN_STACK_SIZE
	.align		4
.L_7:
        /*0024*/ 	.byte	0x04, 0x12
        /*0026*/ 	.short	(.L_9 - .L_8)
	.align		4
.L_8:
        /*0028*/ 	.word	index@(triton_poi_fused__native_batch_norm_legit_no_training_relu_threshold_backward_15)
        /*002c*/ 	.word	0x00000000
.L_9:


//--------------------- .nv.info.triton_poi_fused__native_batch_norm_legit_no_training_relu_threshold_backward_15 --------------------------
	.section	.nv.info.triton_poi_fused__native_batch_norm_legit_no_training_relu_threshold_backward_15,"",@"SHT_CUDA_INFO"
	.sectionflags	@""
	.align	4


	//----- nvinfo : EIATTR_CUDA_API_VERSION
	.align		4
        /*0000*/ 	.byte	0x04, 0x37
        /*0002*/ 	.short	(.L_11 - .L_10)
.L_10:
        /*0004*/ 	.word	0x0000007c


	//----- nvinfo : EIATTR_KPARAM_INFO
	.align		4
.L_11:
        /*0008*/ 	.byte	0x04, 0x17
        /*000a*/ 	.short	(.L_13 - .L_12)
.L_12:
        /*000c*/ 	.word	0x00000000
        /*0010*/ 	.short	0x0008
        /*0012*/ 	.short	0x003c
        /*0014*/ 	.byte	0x00, 0xf0, 0x11, 0x00


	//----- nvinfo : EIATTR_KPARAM_INFO
	.align		4
.L_13:
        /*0018*/ 	.byte	0x04, 0x17
        /*001a*/ 	.short	(.L_15 - .L_14)
.L_14:
        /*001c*/ 	.word	0x00000000
        /*0020*/ 	.short	0x0007
        /*0022*/ 	.short	0x0038
        /*0024*/ 	.byte	0x00, 0xf0, 0x11, 0x00


	//----- nvinfo : EIATTR_KPARAM_INFO
	.align		4
.L_15:
        /*0028*/ 	.byte	0x04, 0x17
        /*002a*/ 	.short	(.L_17 - .L_16)
.L_16:
        /*002c*/ 	.word	0x00000000
        /*0030*/ 	.short	0x0006
        /*0032*/ 	.short	0x0030
        /*0034*/ 	.byte	0x00, 0xf4, 0x21, 0x00


	//----- nvinfo : EIATTR_KPARAM_INFO
	.align		4
.L_17:
        /*0038*/ 	.byte	0x04, 0x17
        /*003a*/ 	.short	(.L_19 - .L_18)
.L_18:
        /*003c*/ 	.word	0x00000000
        /*0040*/ 	.short	0x0005
        /*0042*/ 	.short	0x0028
        /*0044*/ 	.byte	0x00, 0xf4, 0x21, 0x00


	//----- nvinfo : EIATTR_KPARAM_INFO
	.align		4
.L_19:
        /*0048*/ 	.byte	0x04, 0x17
        /*004a*/ 	.short	(.L_21 - .L_20)
.L_20:
        /*004c*/ 	.word	0x00000000
        /*0050*/ 	.short	0x0004
        /*0052*/ 	.short	0x0020
        /*0054*/ 	.byte	0x00, 0xf4, 0x21, 0x00


	//----- nvinfo : EIATTR_KPARAM_INFO
	.align		4
.L_21:
        /*0058*/ 	.byte	0x04, 0x17
        /*005a*/ 	.short	(.L_23 - .L_22)
.L_22:
        /*005c*/ 	.word	0x00000000
        /*0060*/ 	.short	0x0003
        /*0062*/ 	.short	0x0018
        /*0064*/ 	.byte	0x00, 0xf4, 0x21, 0x00


	//----- nvinfo : EIATTR_KPARAM_INFO
	.align		4
.L_23:
        /*0068*/ 	.byte	0x04, 0x17
        /*006a*/ 	.short	(.L_25 - .L_24)
.L_24:
        /*006c*/ 	.word	0x00000000
        /*0070*/ 	.short	0x0002
        /*0072*/ 	.short	0x0010
        /*0074*/ 	.byte	0x00, 0xf4, 0x21, 0x00


	//----- nvinfo : EIATTR_KPARAM_INFO
	.align		4
.L_25:
        /*0078*/ 	.byte	0x04, 0x17
        /*007a*/ 	.short	(.L_27 - .L_26)
.L_26:
        /*007c*/ 	.word	0x00000000
        /*0080*/ 	.short	0x0001
        /*0082*/ 	.short	0x0008
        /*0084*/ 	.byte	0x00, 0xf4, 0x21, 0x00


	//----- nvinfo : EIATTR_KPARAM_INFO
	.align		4
.L_27:
        /*0088*/ 	.byte	0x04, 0x17
        /*008a*/ 	.short	(.L_29 - .L_28)
.L_28:
        /*008c*/ 	.word	0x00000000
        /*0090*/ 	.short	0x0000
        /*0092*/ 	.short	0x0000
        /*0094*/ 	.byte	0x00, 0xf4, 0x21, 0x00


	//----- nvinfo : EIATTR_SPARSE_MMA_MASK
	.align		4
.L_29:
        /*0098*/ 	.byte	0x03, 0x50
        /*009a*/ 	.short	0x0000


	//----- nvinfo : EIATTR_MAXREG_COUNT
	.align		4
        /*009c*/ 	.byte	0x03, 0x1b
        /*009e*/ 	.short	0x00ff


	//----- nvinfo : EIATTR_EXIT_INSTR_OFFSETS
	.align		4
        /*00a0*/ 	.byte	0x04, 0x1c
        /*00a2*/ 	.short	(.L_31 - .L_30)


	//   ....[0]....
.L_30:
        /*00a4*/ 	.word	0x00001830


	//   ....[1]....
        /*00a8*/ 	.word	0x00001850


	//----- nvinfo : EIATTR_REQNTID
	.align		4
.L_31:
        /*00ac*/ 	.byte	0x04, 0x10
        /*00ae*/ 	.short	(.L_33 - .L_32)
.L_32:
        /*00b0*/ 	.word	0x00000100
        /*00b4*/ 	.word	0x00000001
        /*00b8*/ 	.word	0x00000001


	//----- nvinfo : EIATTR_CBANK_PARAM_SIZE
	.align		4
.L_33:
        /*00bc*/ 	.byte	0x03, 0x19
        /*00be*/ 	.short	0x0040


	//----- nvinfo : EIATTR_PARAM_CBANK
	.align		4
        /*00c0*/ 	.byte	0x04, 0x0a
        /*00c2*/ 	.short	(.L_35 - .L_34)
	.align		4
.L_34:
        /*00c4*/ 	.word	index@(.nv.constant0.triton_poi_fused__native_batch_norm_legit_no_training_relu_threshold_backward_15)
        /*00c8*/ 	.short	0x0210
        /*00ca*/ 	.short	0x0040


	//----- nvinfo : EIATTR_SW_WAR
	.align		4
.L_35:
        /*00cc*/ 	.byte	0x04, 0x36
        /*00ce*/ 	.short	(.L_37 - .L_36)
.L_36:
        /*00d0*/ 	.word	0x00000008
.L_37:


//--------------------- .nv.callgraph             --------------------------
	.section	.nv.callgraph,"",@"SHT_CUDA_CALLGRAPH"
	.align	4
	.sectionentsize	8
	.align		4
        /*0000*/ 	.word	0x00000000
	.align		4
        /*0004*/ 	.word	0xffffffff
	.align		4
        /*0008*/ 	.word	0x00000000
	.align		4
        /*000c*/ 	.word	0xfffffffe
	.align		4
        /*0010*/ 	.word	0x00000000
	.align		4
        /*0014*/ 	.word	0xfffffffd
	.align		4
        /*0018*/ 	.word	0x00000000
	.align		4
        /*001c*/ 	.word	0xfffffffc


//--------------------- .nv.constant4             --------------------------
	.section	.nv.constant4,"a",@progbits
	.align	8
	.align		8
.nv.constant4:
        /*0000*/ 	.dword	_$_str
	.align		8
        /*0008*/ 	.dword	_$_str_$_2


//--------------------- .text.triton_poi_fused__native_batch_norm_legit_no_training_relu_threshold_backward_15 --------------------------
	.section	.text.triton_poi_fused__native_batch_norm_legit_no_training_relu_threshold_backward_15,"ax",@progbits
	.sectionflags	@"SHF_BARRIERS=1"
	.align	128
        .global         triton_poi_fused__native_batch_norm_legit_no_training_relu_threshold_backward_15
        .type           triton_poi_fused__native_batch_norm_legit_no_training_relu_threshold_backward_15,@function
        .size           triton_poi_fused__native_batch_norm_legit_no_training_relu_threshold_backward_15,(.L_x_1 - triton_poi_fused__native_batch_norm_legit_no_training_relu_threshold_backward_15)
        .other          triton_poi_fused__native_batch_norm_legit_no_training_relu_threshold_backward_15,@"STO_CUDA_ENTRY STV_DEFAULT"
triton_poi_fused__native_batch_norm_legit_no_training_relu_threshold_backward_15:
.text.triton_poi_fused__native_batch_norm_legit_no_training_relu_threshold_backward_15:
[----:B------:R-:W0:Y:S01]  /*0000*/  LDC R1, c[0x0][0x28] ;  /* 0x00000a00ff017b82 */ /* 0x000e220000000800 */
[----:B------:R-:W1:Y:S07]  /*0010*/  S2R R4, SR_TID.X ;  /* 0x0000000000047919 */ /* 0x000e6e0000002100 */
[----:B------:R-:W2:Y:S01]  /*0020*/  LDC.64 R20, c[0x0][0x210] ;  /* 0x00008400ff147b82 */ /* 0x000ea20000000a00 */
[----:B------:R-:W-:Y:S02]  /*0030*/  CS2R R16, SRZ ;  /* 0x0000000000107805 */ /* 0x000fe4000001ff00 */
[----:B------:R-:W-:Y:S01]  /*0040*/  CS2R R18, SRZ ;  /* 0x0000000000127805 */ /* 0x000fe2000001ff00 */
[----:B------:R-:W3:Y:S01]  /*0050*/  S2R R5, SR_CTAID.Y ;  /* 0x0000000000057919 */ /* 0x000ee20000002600 */
[----:B------:R-:W-:Y:S01]  /*0060*/  CS2R R22, SRZ ;  /* 0x0000000000167805 */ /* 0x000fe2000001ff00 */
[----:B------:R-:W-:Y:S01]  /*0070*/  ULDC.64 UR6, c[0x0][0x208] ;  /* 0x0000820000067ab9 */ /* 0x000fe20000000a00 */
[----:B------:R-:W4:Y:S01]  /*0080*/  S2R R6, SR_CTAID.X ;  /* 0x0000000000067919 */ /* 0x000f220000002500 */
[----:B------:R-:W5:Y:S08]  /*0090*/  S2UR UR5, SR_CgaCtaId ;  /* 0x00000000000579c3 */ /* 0x000f700000008800 */
[----:B------:R-:W2:Y:S01]  /*00a0*/  LDC.64 R30, c[0x0][0x220] ;  /* 0x00008800ff1e7b82 */ /* 0x000ea20000000a00 */
[----:B-1----:R-:W-:Y:S01]  /*00b0*/  IMAD.SHL.U32 R2, R4, 0x10, RZ ;  /* 0x0000001004027824 */ /* 0x002fe200078e00ff */
[----:B------:R-:W-:-:S02]  /*00c0*/  SHF.R.U32.HI R7, RZ, 0x4, R4 ;  /* 0x00000004ff077819 */ /* 0x000fc40000011604 */
[--C-:B---3--:R-:W-:Y:S02]  /*00d0*/  SHF.R.S32.HI R28, RZ, 0x17, R5.reuse ;  /* 0x00000017ff1c7819 */ /* 0x108fe40000011405 */
[----:B------:R-:W-:Y:S02]  /*00e0*/  LOP3.LUT R0, R2, 0xf0, RZ, 0xc0, !PT ;  /* 0x000000f002007812 */ /* 0x000fe400078ec0ff */
[----:B------:R-:W-:Y:S02]  /*00f0*/  SGXT R28, R28, 0x1 ;  /* 0x000000011c1c781a */ /* 0x000fe40000000200 */
[----:B------:R-:W-:-:S04]  /*0100*/  PRMT R0, R0, 0x6540, R5 ;  /* 0x0000654000007816 */ /* 0x000fc80000000005 */
[----:B------:R-:W-:Y:S02]  /*0110*/  SHF.R.S32.HI R3, RZ, 0x1f, R0 ;  /* 0x0000001fff037819 */ /* 0x000fe40000011400 */
[----:B------:R-:W-:Y:S02]  /*0120*/  LOP3.LUT R9, R0, 0x8, RZ, 0xfc, !PT ;  /* 0x0000000800097812 */ /* 0x000fe400078efcff */
[----:B------:R-:W-:Y:S01]  /*0130*/  LEA.HI R8, R3, R0, RZ, 0x8 ;  /* 0x0000000003087211 */ /* 0x000fe200078f40ff */
[----:B----4-:R-:W-:Y:S01]  /*0140*/  IMAD.SHL.U32 R3, R6, 0x10, RZ ;  /* 0x0000001006037824 */ /* 0x010fe200078e00ff */
[----:B------:R-:W-:Y:S02]  /*0150*/  SGXT.U32 R6, R7, 0x4 ;  /* 0x000000040706781a */ /* 0x000fe40000000000 */
[----:B------:R-:W-:Y:S01]  /*0160*/  LOP3.LUT R11, R0, 0xc, RZ, 0xfc, !PT ;  /* 0x0000000c000b7812 */ /* 0x000fe200078efcff */
[----:B------:R-:W-:Y:S01]  /*0170*/  IMAD.SHL.U32 R7, R8, 0x40, RZ ;  /* 0x0000004008077824 */ /* 0x000fe200078e00ff */
[----:B------:R-:W-:-:S02]  /*0180*/  LOP3.LUT R6, R3, R6, RZ, 0xfc, !PT ;  /* 0x0000000603067212 */ /* 0x000fc400078efcff */
[----:B------:R-:W-:Y:S02]  /*0190*/  LEA.HI R10, R28, R9, RZ, 0x8 ;  /* 0x000000091c0a7211 */ /* 0x000fe400078f40ff */
[----:B------:R-:W-:Y:S02]  /*01a0*/  LOP3.LUT R7, R7, 0xffffc000, RZ, 0xc0, !PT ;  /* 0xffffc00007077812 */ /* 0x000fe400078ec0ff */
[----:B------:R-:W-:Y:S02]  /*01b0*/  ISETP.GE.AND P0, PT, R6, 0x40, PT ;  /* 0x000000400600780c */ /* 0x000fe40003f06270 */
[----:B------:R-:W-:Y:S01]  /*01c0*/  LEA.HI R12, R28, R11, RZ, 0x8 ;  /* 0x0000000b1c0c7211 */ /* 0x000fe200078f40ff */
[----:B------:R-:W-:Y:S01]  /*01d0*/  IMAD R14, R6, 0x100, R7 ;  /* 0x00000100060e7824 */ /* 0x000fe200078e0207 */
[----:B------:R-:W-:Y:S02]  /*01e0*/  LOP3.LUT R7, R0, 0x4, RZ, 0xfc, !PT ;  /* 0x0000000400077812 */ /* 0x000fe400078efcff */
[----:B------:R-:W-:-:S02]  /*01f0*/  LOP3.LUT R13, R8, 0xffffff00, RZ, 0xc0, !PT ;  /* 0xffffff00080d7812 */ /* 0x000fc400078ec0ff */
[-C--:B------:R-:W-:Y:S02]  /*0200*/  LEA.HI R6, R28, R7.reuse, RZ, 0x8 ;  /* 0x000000071c067211 */ /* 0x080fe400078f40ff */
[----:B------:R-:W-:Y:S02]  /*0210*/  LOP3.LUT R10, R10, 0xffffff00, RZ, 0xc0, !PT ;  /* 0xffffff000a0a7812 */ /* 0x000fe400078ec0ff */
[----:B------:R-:W-:Y:S02]  /*0220*/  LOP3.LUT R6, R6, 0xffffff00, RZ, 0xc0, !PT ;  /* 0xffffff0006067812 */ /* 0x000fe400078ec0ff */
[----:B------:R-:W-:Y:S02]  /*0230*/  LOP3.LUT R12, R12, 0xffffff00, RZ, 0xc0, !PT ;  /* 0xffffff000c0c7812 */ /* 0x000fe400078ec0ff */
[C---:B------:R-:W-:Y:S02]  /*0240*/  IADD3 R27, R14.reuse, R7, -R6 ;  /* 0x000000070e1b7210 */ /* 0x040fe40007ffe806 */
[----:B------:R-:W-:-:S02]  /*0250*/  IADD3 R0, R14, R0, -R13 ;  /* 0x000000000e007210 */ /* 0x000fc40007ffe80d */
[C---:B------:R-:W-:Y:S01]  /*0260*/  IADD3 R25, R14.reuse, R9, -R10 ;  /* 0x000000090e197210 */ /* 0x040fe20007ffe80a */
[----:B--2---:R-:W-:Y:S01]  /*0270*/  IMAD.WIDE R26, R27, 0x4, R20 ;  /* 0x000000041b1a7825 */ /* 0x004fe200078e0214 */
[----:B------:R-:W-:Y:S02]  /*0280*/  IADD3 R7, R14, R11, -R12 ;  /* 0x0000000b0e077210 */ /* 0x000fe40007ffe80c */
[----:B------:R-:W-:Y:S02]  /*0290*/  CS2R R8, SRZ ;  /* 0x0000000000087805 */ /* 0x000fe4000001ff00 */
[----:B------:R-:W-:Y:S01]  /*02a0*/  CS2R R10, SRZ ;  /* 0x00000000000a7805 */ /* 0x000fe2000001ff00 */
[--C-:B------:R-:W-:Y:S01]  /*02b0*/  IMAD.WIDE R24, R25, 0x4, R20.reuse ;  /* 0x0000000419187825 */ /* 0x100fe200078e0214 */
[----:B------:R-:W-:Y:S02]  /*02c0*/  CS2R R12, SRZ ;  /* 0x00000000000c7805 */ /* 0x000fe4000001ff00 */
[----:B------:R-:W-:Y:S01]  /*02d0*/  CS2R R14, SRZ ;  /* 0x00000000000e7805 */ /* 0x000fe2000001ff00 */
[--C-:B------:R-:W-:Y:S01]  /*02e0*/  IMAD.WIDE R6, R7, 0x4, R20.reuse ;  /* 0x0000000407067825 */ /* 0x100fe200078e0214 */
[----:B------:R1:W2:Y:S03]  /*02f0*/  @!P0 LDG.E.EL.128 R16, desc[UR6][R24.64] ;  /* 0x0000000618108981 */ /* 0x0002a6000c2e1d00 */
[----:B------:R-:W-:Y:S01]  /*0300*/  IMAD.WIDE R32, R0, 0x4, R20 ;  /* 0x0000000400207825 */ /* 0x000fe200078e0214 */
[----:B------:R-:W-:Y:S01]  /*0310*/  CS2R R20, SRZ ;  /* 0x0000000000147805 */ /* 0x000fe2000001ff00 */
[----:B------:R-:W3:Y:S04]  /*0320*/  @!P0 LDG.E.EL.128 R12, desc[UR6][R26.64] ;  /* 0x000000061a0c8981 */ /* 0x000ee8000c2e1d00 */
[----:B------:R4:W3:Y:S01]  /*0330*/  @!P0 LDG.E.EL.128 R8, desc[UR6][R32.64] ;  /* 0x0000000620088981 */ /* 0x0008e2000c2e1d00 */
[----:B------:R-:W-:Y:S01]  /*0340*/  LOP3.LUT R35, R4, 0xf0, RZ, 0xc0, !PT ;  /* 0x000000f004237812 */ /* 0x000fe200078ec0ff */
[----:B------:R-:W-:Y:S01]  /*0350*/  UMOV UR4, 0x400 ;  /* 0x0000040000047882 */ /* 0x000fe20000000000 */
[----:B------:R-:W-:Y:S01]  /*0360*/  LOP3.LUT R2, R2, 0xff0, RZ, 0xc0, !PT ;  /* 0x00000ff002027812 */ /* 0x000fe200078ec0ff */
[----:B------:R4:W3:Y:S01]  /*0370*/  @!P0 LDG.E.EL.128 R20, desc[UR6][R6.64] ;  /* 0x0000000606148981 */ /* 0x0008e2000c2e1d00 */
[----:B-----5:R-:W-:Y:S01]  /*0380*/  UPRMT UR4, UR5, 0x654, UR4 ;  /* 0x0000065405047896 */ /* 0x020fe20008000004 */
[----:B------:R-:W-:Y:S01]  /*0390*/  PRMT R29, R4, 0x6540, R5 ;  /* 0x00006540041d7816 */ /* 0x000fe20000000005 */
[----:B-1----:R-:W1:Y:S01]  /*03a0*/  LDC.64 R24, c[0x0][0x218] ;  /* 0x00008600ff187b82 */ /* 0x002e620000000a00 */
[----:B------:R-:W-:-:S05]  /*03b0*/  IMAD.IADD R2, R2, 0x1, R35 ;  /* 0x0000000102027824 */ /* 0x000fca00078e0223 */
[----:B----4-:R-:W-:Y:S02]  /*03c0*/  LEA R32, R2, UR4, 0x2 ;  /* 0x0000000402207c11 */ /* 0x010fe4000f8e10ff */
[----:B------:R-:W-:-:S04]  /*03d0*/  LEA.HI R28, R28, R29, RZ, 0x8 ;  /* 0x0000001d1c1c7211 */ /* 0x000fc800078f40ff */
[----:B------:R-:W-:-:S05]  /*03e0*/  LOP3.LUT R28, R28, 0xffffff00, RZ, 0xc0, !PT ;  /* 0xffffff001c1c7812 */ /* 0x000fca00078ec0ff */
[----:B0-----:R-:W-:Y:S02]  /*03f0*/  IMAD.IADD R7, R29, 0x1, -R28 ;  /* 0x000000011d077824 */ /* 0x001fe400078e0a1c */
[----:B------:R-:W0:Y:S02]  /*0400*/  LDC.64 R28, c[0x0][0x228] ;  /* 0x00008a00ff1c7b82 */ /* 0x000e240000000a00 */
[----:B------:R-:W-:-:S06]  /*0410*/  IMAD.WIDE R26, R7, 0x4, R30 ;  /* 0x00000004071a7825 */ /* 0x000fcc00078e021e */
[----:B------:R-:W4:Y:S01]  /*0420*/  LDC.64 R30, c[0x0][0x230] ;  /* 0x00008c00ff1e7b82 */ /* 0x000f220000000a00 */
[----:B-1----:R-:W-:-:S04]  /*0430*/  IMAD.WIDE R24, R7, 0x4, R24 ;  /* 0x0000000407187825 */ /* 0x002fc800078e0218 */
[C---:B----4-:R-:W-:Y:S01]  /*0440*/  IMAD.WIDE R30, R7.reuse, 0x4, R30 ;  /* 0x00000004071e7825 */ /* 0x050fe200078e021e */
[----:B--2---:R-:W-:Y:S04]  /*0450*/  STS.128 [R32+0x20], R16 ;  /* 0x0000201020007388 */ /* 0x004fe80000000c00 */
[----:B---3--:R-:W-:Y:S04]  /*0460*/  STS.128 [R32+0x10], R12 ;  /* 0x0000100c20007388 */ /* 0x008fe80000000c00 */
[----:B------:R0:W-:Y:S04]  /*0470*/  STS.128 [R32], R8 ;  /* 0x0000000820007388 */ /* 0x0001e80000000c00 */
[----:B------:R1:W-:Y:S01]  /*0480*/  STS.128 [R32+0x30], R20 ;  /* 0x0000301420007388 */ /* 0x0003e20000000c00 */
[----:B------:R-:W-:Y:S06]  /*0490*/  BAR.SYNC.DEFER_BLOCKING 0x0 ;  /* 0x0000000000007b1d */ /* 0x000fec0000010000 */
[----:B------:R-:W2:Y:S04]  /*04a0*/  LDG.E.EL R26, desc[UR6][R26.64] ;  /* 0x000000061a1a7981 */ /* 0x000ea8000c2e1900 */
[----:B------:R3:W4:Y:S01]  /*04b0*/  LDG.E.EL R6, desc[UR6][R24.64] ;  /* 0x0000000618067981 */ /* 0x000722000c2e1900 */
[----:B0-----:R-:W-:-:S03]  /*04c0*/  IMAD.WIDE R8, R7, 0x4, R28 ;  /* 0x0000000407087825 */ /* 0x001fc600078e021c */
[----:B------:R-:W5:Y:S04]  /*04d0*/  LDG.E.EL R30, desc[UR6][R30.64] ;  /* 0x000000061e1e7981 */ /* 0x000f68000c2e1900 */
[----:B------:R0:W5:Y:S01]  /*04e0*/  LDG.E.EL R11, desc[UR6][R8.64] ;  /* 0x00000006080b7981 */ /* 0x000162000c2e1900 */
[----:B------:R-:W-:-:S04]  /*04f0*/  LOP3.LUT R7, R4, 0xff, RZ, 0xc0, !PT ;  /* 0x000000ff04077812 */ /* 0x000fc800078ec0ff */
[----:B------:R-:W-:-:S05]  /*0500*/  LEA R10, R7, UR4, 0x2 ;  /* 0x00000004070a7c11 */ /* 0x000fca000f8e10ff */
[----:B------:R-:W4:Y:S04]  /*0510*/  LDS R29, [R10] ;  /* 0x000000000a1d7984 */ /* 0x000f280000000800 */
[----:B------:R-:W0:Y:S04]  /*0520*/  LDS R12, [R10+0x1100] ;  /* 0x001100000a0c7984 */ /* 0x000e280000000800 */
[----:B------:R-:W0:Y:S04]  /*0530*/  LDS R32, [R10+0x2200] ;  /* 0x002200000a207984 */ /* 0x000e280000000800 */
[----:B------:R-:W0:Y:S04]  /*0540*/  LDS R37, [R10+0x440] ;  /* 0x000440000a257984 */ /* 0x000e280000000800 */
[----:B------:R-:W1:Y:S04]  /*0550*/  LDS R36, [R10+0x3300] ;  /* 0x003300000a247984 */ /* 0x000e680000000800 */
[----:B---3--:R-:W3:Y:S04]  /*0560*/  LDS R24, [R10+0x3b80] ;  /* 0x003b80000a187984 */ /* 0x008ee80000000800 */
[----:B------:R-:W1:Y:S04]  /*0570*/  LDS R35, [R10+0x1540] ;  /* 0x001540000a237984 */ /* 0x000e680000000800 */
[----:B------:R-:W1:Y:S04]  /*0580*/  LDS R33, [R10+0x2640] ;  /* 0x002640000a217984 */ /* 0x000e680000000800 */
[----:B------:R-:W1:Y:S04]  /*0590*/  LDS R27, [R10+0x3740] ;  /* 0x003740000a1b7984 */ /* 0x000e680000000800 */
[----:B------:R-:W1:Y:S04]  /*05a0*/  LDS R23, [R10+0x880] ;  /* 0x000880000a177984 */ /* 0x000e680000000800 */
[----:B------:R-:W1:Y:S04]  /*05b0*/  LDS R25, [R10+0x3fc0] ;  /* 0x003fc0000a197984 */ /* 0x000e680000000800 */
[----:B------:R-:W1:Y:S04]  /*05c0*/  LDS R21, [R10+0xcc0] ;  /* 0x000cc0000a157984 */ /* 0x000e680000000800 */
[----:B------:R-:W2:Y:S04]  /*05d0*/  LDS R15, [R10+0x1980] ;  /* 0x001980000a0f7984 */ /* 0x000ea80000000800 */
[----:B0-----:R-:W-:Y:S01]  /*05e0*/  LDS R9, [R10+0x2a80] ;  /* 0x002a80000a097984 */ /* 0x001fe20000000800 */
[----:B------:R-:W0:Y:S03]  /*05f0*/  S2UR UR4, SR_CgaCtaId ;  /* 0x00000000000479c3 */ /* 0x000e260000008800 */
[----:B------:R-:W-:Y:S01]  /*0600*/  LDS R7, [R10+0x2ec0] ;  /* 0x002ec0000a077984 */ /* 0x000fe20000000800 */
[----:B------:R-:W-:Y:S01]  /*0610*/  IMAD.MOV.U32 R8, RZ, RZ, 0x3e800000 ;  /* 0x3e800000ff087424 */ /* 0x000fe200078e00ff */
[----:B------:R-:W-:Y:S01]  /*0620*/  UMOV UR5, 0x400 ;  /* 0x0000040000057882 */ /* 0x000fe20000000000 */
[----:B------:R-:W-:-:S05]  /*0630*/  IMAD.SHL.U32 R16, R4, 0x10, RZ ;  /* 0x0000001004107824 */ /* 0x000fca00078e00ff */
[----:B------:R-:W-:Y:S01]  /*0640*/  LOP3.LUT R16, R16, 0xff0, RZ, 0xc0, !PT ;  /* 0x00000ff010107812 */ /* 0x000fe200078ec0ff */
[----:B0-----:R-:W-:-:S06]  /*0650*/  UPRMT UR4, UR4, 0x654, UR5 ;  /* 0x0000065404047896 */ /* 0x001fcc0008000005 */
[C---:B------:R-:W-:Y:S01]  /*0660*/  LEA.HI R17, R16.reuse, UR4, RZ, 0x1e ;  /* 0x0000000410117c11 */ /* 0x040fe2000f8ff0ff */
[----:B-1----:R-:W0:Y:S04]  /*0670*/  S2R R20, SR_TID.X ;  /* 0x0000000000147919 */ /* 0x002e280000002100 */
[----:B------:R-:W-:Y:S02]  /*0680*/  IMAD R17, R16, 0x4, R17 ;  /* 0x0000000410117824 */ /* 0x000fe400078e0211 */
[----:B0-----:R-:W-:-:S05]  /*0690*/  IMAD.SHL.U32 R20, R20, 0x4, RZ ;  /* 0x0000000414147824 */ /* 0x001fca00078e00ff */
[----:B------:R-:W-:Y:S01]  /*06a0*/  LOP3.LUT R20, R20, 0x3fc, RZ, 0xc0, !PT ;  /* 0x000003fc14147812 */ /* 0x000fe200078ec0ff */
[----:B--2---:R-:W-:-:S04]  /*06b0*/  FADD R13, R26, 9.9999997473787516356e-06 ;  /* 0x3727c5ac1a0d7421 */ /* 0x004fc80000000000 */
[----:B------:R0:W1:Y:S02]  /*06c0*/  MUFU.SQRT R14, R13 ;  /* 0x0000000d000e7308 */ /* 0x0000640000002000 */
[----:B0-----:R-:W0:Y:S01]  /*06d0*/  LDS R13, [R10+0x1dc0] ;  /* 0x001dc0000a0d7984 */ /* 0x001e220000000800 */
[C---:B-1----:R-:W-:Y:S02]  /*06e0*/  FSETP.GT.AND P1, PT, R14.reuse, 8.50705917302346158658e+37, PT ;  /* 0x7e8000000e00780b */ /* 0x042fe40003f24000 */
[----:B------:R-:W-:-:S11]  /*06f0*/  FSETP.GEU.AND P2, PT, R14, 1.175494350822287508e-38, PT ;  /* 0x008000000e00780b */ /* 0x000fd60003f4e000 */
[----:B------:R-:W-:-:S04]  /*0700*/  @P1 FMUL R14, R14, 0.25 ;  /* 0x3e8000000e0e1820 */ /* 0x000fc80000400000 */
[----:B------:R-:W-:-:S04]  /*0710*/  @!P2 FMUL R14, R14, 16777216 ;  /* 0x4b8000000e0ea820 */ /* 0x000fc80000400000 */
[----:B------:R-:W1:Y:S01]  /*0720*/  MUFU.RCP R19, R14 ;  /* 0x0000000e00137308 */ /* 0x000e620000001000 */
[----:B------:R-:W-:Y:S01]  /*0730*/  FSEL R8, R8, 1, P1 ;  /* 0x3f80000008087808 */ /* 0x000fe20000800000 */
[--C-:B----4-:R-:W-:Y:S01]  /*0740*/  FADD R31, R29, -R6.reuse ;  /* 0x800000061d1f7221 */ /* 0x110fe20000000000 */
[----:B------:R-:W-:-:S03]  /*0750*/  FADD R29, R12, -R6 ;  /* 0x800000060c1d7221 */ /* 0x000fc60000000000 */
[----:B------:R-:W-:Y:S01]  /*0760*/  @!P2 FMUL R8, R8, 16777216 ;  /* 0x4b8000000808a820 */ /* 0x000fe20000400000 */
[--C-:B------:R-:W-:Y:S01]  /*0770*/  FADD R32, R32, -R6.reuse ;  /* 0x8000000620207221 */ /* 0x100fe20000000000 */
[--C-:B------:R-:W-:Y:S01]  /*0780*/  FADD R12, R37, -R6.reuse ;  /* 0x80000006250c7221 */ /* 0x100fe20000000000 */
[--C-:B------:R-:W-:Y:S01]  /*0790*/  FADD R36, R36, -R6.reuse ;  /* 0x8000000624247221 */ /* 0x100fe20000000000 */
[--C-:B---3--:R-:W-:Y:S01]  /*07a0*/  FADD R24, R24, -R6.reuse ;  /* 0x8000000618187221 */ /* 0x108fe20000000000 */
[----:B-1----:R-:W-:Y:S01]  /*07b0*/  FMUL R19, R19, R8 ;  /* 0x0000000813137220 */ /* 0x002fe20000400000 */
[--C-:B------:R-:W-:Y:S01]  /*07c0*/  FADD R34, R35, -R6.reuse ;  /* 0x8000000623227221 */ /* 0x100fe20000000000 */
[--C-:B------:R-:W-:Y:S01]  /*07d0*/  FADD R28, R33, -R6.reuse ;  /* 0x80000006211c7221 */ /* 0x100fe20000000000 */
[--C-:B------:R-:W-:Y:S01]  /*07e0*/  FADD R26, R27, -R6.reuse ;  /* 0x800000061b1a7221 */ /* 0x100fe20000000000 */
[C---:B------:R-:W-:Y:S01]  /*07f0*/  FMUL R31, R19.reuse, R31 ;  /* 0x0000001f131f7220 */ /* 0x040fe20000400000 */
[C---:B------:R-:W-:Y:S01]  /*0800*/  FMUL R29, R19.reuse, R29 ;  /* 0x0000001d131d7220 */ /* 0x040fe20000400000 */
[C---:B------:R-:W-:Y:S01]  /*0810*/  FMUL R32, R19.reuse, R32 ;  /* 0x0000002013207220 */ /* 0x040fe20000400000 */
[----:B------:R-:W-:Y:S01]  /*0820*/  FMUL R12, R19, R12 ;  /* 0x0000000c130c7220 */ /* 0x000fe20000400000 */
[--C-:B------:R-:W-:Y:S01]  /*0830*/  FADD R18, R23, -R6.reuse ;  /* 0x8000000617127221 */ /* 0x100fe20000000000 */
[--C-:B------:R-:W-:Y:S01]  /*0840*/  FADD R22, R25, -R6.reuse ;  /* 0x8000000619167221 */ /* 0x100fe20000000000 */
[--C-:B------:R-:W-:Y:S01]  /*0850*/  FADD R16, R21, -R6.reuse ;  /* 0x8000000615107221 */ /* 0x100fe20000000000 */
[--C-:B------:R-:W-:Y:S01]  /*0860*/  FADD R14, R15, -R6.reuse ;  /* 0x800000060f0e7221 */ /* 0x100fe20000000000 */
[--C-:B0-----:R-:W-:Y:S01]  /*0870*/  FADD R10, R13, -R6.reuse ;  /* 0x800000060d0a7221 */ /* 0x101fe20000000000 */
[--C-:B------:R-:W-:Y:S01]  /*0880*/  FADD R8, R9, -R6.reuse ;  /* 0x8000000609087221 */ /* 0x100fe20000000000 */
[----:B------:R-:W-:Y:S01]  /*0890*/  FADD R6, R7, -R6 ;  /* 0x8000000607067221 */ /* 0x000fe20000000000 */
[C-C-:B-----5:R-:W-:Y:S01]  /*08a0*/  FFMA R31, R11.reuse, R31, R30.reuse ;  /* 0x0000001f0b1f7223 */ /* 0x160fe2000000001e */
[C-C-:B------:R-:W-:Y:S01]  /*08b0*/  FFMA R29, R11.reuse, R29, R30.reuse ;  /* 0x0000001d0b1d7223 */ /* 0x140fe2000000001e */
[C-C-:B------:R-:W-:Y:S01]  /*08c0*/  FFMA R32, R11.reuse, R32, R30.reuse ;  /* 0x000000200b207223 */ /* 0x140fe2000000001e */
[--C-:B------:R-:W-:Y:S01]  /*08d0*/  FFMA R12, R11, R12, R30.reuse ;  /* 0x0000000c0b0c7223 */ /* 0x100fe2000000001e */
[C---:B------:R-:W-:Y:S01]  /*08e0*/  FMUL R13, R19.reuse, R36 ;  /* 0x00000024130d7220 */ /* 0x040fe20000400000 */
        /* <DEDUP_REMOVED lines=10> */
[----:B------:R-:W-:Y:S01]  /*0990*/  FMUL R19, R19, R6 ;  /* 0x0000000613137220 */ /* 0x000fe20000400000 */
[C-C-:B------:R-:W-:Y:S01]  /*09a0*/  FFMA R13, R11.reuse, R13, R30.reuse ;  /* 0x0000000d0b0d7223 */ /* 0x140fe2000000001e */
[C-C-:B------:R-:W-:Y:S01]  /*09b0*/  FFMA R24, R11.reuse, R24, R30.reuse ;  /* 0x000000180b187223 */ /* 0x140fe2000000001e */
[C-C-:B------:R-:W-:Y:S01]  /*09c0*/  FFMA R27, R11.reuse, R27, R30.reuse ;  /* 0x0000001b0b1b7223 */ /* 0x140fe2000000001e */
[C-C-:B------:R-:W-:Y:S01]  /*09d0*/  FFMA R26, R11.reuse, R37, R30.reuse ;  /* 0x000000250b1a7223 */ /* 0x140fe2000000001e */
[C-C-:B------:R-:W-:Y:S01]  /*09e0*/  FFMA R14, R11.reuse, R35, R30.reuse ;  /* 0x000000230b0e7223 */ /* 0x140fe2000000001e */
[----:B------:R-:W-:Y:S01]  /*09f0*/  FFMA R6, R11, R21, R30 ;  /* 0x000000150b067223 */ /* 0x000fe2000000001e */
[----:B------:R-:W-:-:S02]  /*0a00*/  FSETP.GEU.AND P1, PT, R31, RZ, PT ;  /* 0x000000ff1f00720b */ /* 0x000fc40003f2e000 */
[----:B------:R-:W-:Y:S02]  /*0a10*/  FSETP.GEU.AND P6, PT, R29, RZ, PT ;  /* 0x000000ff1d00720b */ /* 0x000fe40003fce000 */
[----:B------:R-:W-:Y:S02]  /*0a20*/  FSETP.GEU.AND P3, PT, R32, RZ, PT ;  /* 0x000000ff2000720b */ /* 0x000fe40003f6e000 */
[----:B------:R-:W-:Y:S01]  /*0a30*/  FSETP.GEU.AND P5, PT, R12, RZ, PT ;  /* 0x000000ff0c00720b */ /* 0x000fe20003fae000 */
[C-C-:B------:R-:W-:Y:S01]  /*0a40*/  FFMA R28, R11.reuse, R23, R30.reuse ;  /* 0x000000170b1c7223 */ /* 0x140fe2000000001e */
[C-C-:B------:R-:W-:Y:S01]  /*0a50*/  FFMA R25, R11.reuse, R25, R30.reuse ;  /* 0x000000190b197223 */ /* 0x140fe2000000001e */
[C-C-:B------:R-:W-:Y:S01]  /*0a60*/  FFMA R15, R11.reuse, R15, R30.reuse ;  /* 0x0000000f0b0f7223 */ /* 0x140fe2000000001e */
[C-C-:B------:R-:W-:Y:S01]  /*0a70*/  FFMA R33, R11.reuse, R33, R30.reuse ;  /* 0x000000210b217223 */ /* 0x140fe2000000001e */
[--C-:B------:R-:W-:Y:S01]  /*0a80*/  FFMA R7, R11, R7, R30.reuse ;  /* 0x000000070b077223 */ /* 0x100fe2000000001e */
[----:B------:R-:W-:Y:S01]  /*0a90*/  FSEL R31, R31, RZ, P1 ;  /* 0x000000ff1f1f7208 */ /* 0x000fe20000800000 */
[----:B------:R-:W-:Y:S01]  /*0aa0*/  BAR.SYNC.DEFER_BLOCKING 0x0 ;  /* 0x0000000000007b1d */ /* 0x000fe20000010000 */
[----:B------:R-:W-:Y:S01]  /*0ab0*/  FSEL R29, R29, RZ, P6 ;  /* 0x000000ff1d1d7208 */ /* 0x000fe20003000000 */
[----:B------:R-:W-:Y:S01]  /*0ac0*/  FFMA R30, R11, R19, R30 ;  /* 0x000000130b1e7223 */ /* 0x000fe2000000001e */
[----:B------:R-:W-:-:S02]  /*0ad0*/  FSEL R32, R32, RZ, P3 ;  /* 0x000000ff20207208 */ /* 0x000fc40001800000 */
[----:B------:R-:W-:-:S03]  /*0ae0*/  FSEL R12, R12, RZ, P5 ;  /* 0x000000ff0c0c7208 */ /* 0x000fc60002800000 */
[----:B------:R-:W0:Y:S01]  /*0af0*/  LDC.64 R34, c[0x0][0x238] ;  /* 0x00008e00ff227b82 */ /* 0x000e220000000a00 */
[----:B------:R-:W-:Y:S02]  /*0b00*/  FSETP.GEU.AND P4, PT, R13, RZ, PT ;  /* 0x000000ff0d00720b */ /* 0x000fe40003f8e000 */
[----:B------:R-:W-:Y:S02]  /*0b10*/  FSETP.GEU.AND P2, PT, R24, RZ, PT ;  /* 0x000000ff1800720b */ /* 0x000fe40003f4e000 */
[----:B------:R-:W-:Y:S02]  /*0b20*/  FSETP.GEU.AND P1, PT, R27, RZ, PT ;  /* 0x000000ff1b00720b */ /* 0x000fe40003f2e000 */
[----:B------:R-:W-:Y:S02]  /*0b30*/  FSETP.GEU.AND P6, PT, R26, RZ, PT ;  /* 0x000000ff1a00720b */ /* 0x000fe40003fce000 */
[----:B------:R-:W-:Y:S02]  /*0b40*/  FSETP.GEU.AND P3, PT, R14, RZ, PT ;  /* 0x000000ff0e00720b */ /* 0x000fe40003f6e000 */
[----:B------:R-:W-:-:S02]  /*0b50*/  FSETP.GEU.AND P5, PT, R6, RZ, PT ;  /* 0x000000ff0600720b */ /* 0x000fc40003fae000 */
[----:B------:R-:W-:Y:S02]  /*0b60*/  FSEL R27, R27, RZ, P1 ;  /* 0x000000ff1b1b7208 */ /* 0x000fe40000800000 */
[----:B------:R-:W-:Y:S02]  /*0b70*/  FSEL R26, R26, RZ, P6 ;  /* 0x000000ff1a1a7208 */ /* 0x000fe40003000000 */
[----:B------:R-:W-:Y:S02]  /*0b80*/  FSEL R6, R6, RZ, P5 ;  /* 0x000000ff06067208 */ /* 0x000fe40002800000 */
[----:B------:R-:W-:Y:S02]  /*0b90*/  FSEL R13, R13, RZ, P4 ;  /* 0x000000ff0d0d7208 */ /* 0x000fe40002000000 */
[----:B------:R-:W-:Y:S02]  /*0ba0*/  FSEL R14, R14, RZ, P3 ;  /* 0x000000ff0e0e7208 */ /* 0x000fe40001800000 */
[----:B------:R-:W-:-:S02]  /*0bb0*/  FSEL R24, R24, RZ, P2 ;  /* 0x000000ff18187208 */ /* 0x000fc40001000000 */
        /* <DEDUP_REMOVED lines=11> */
[----:B------:R-:W-:Y:S01]  /*0c70*/  FSEL R30, R30, RZ, P2 ;  /* 0x000000ff1e1e7208 */ /* 0x000fe20001000000 */
[----:B------:R-:W-:Y:S04]  /*0c80*/  STS [R17], R31 ;  /* 0x0000001f11007388 */ /* 0x000fe80000000800 */
[----:B------:R-:W-:Y:S04]  /*0c90*/  STS [R17+0x4], R12 ;  /* 0x0000040c11007388 */ /* 0x000fe80000000800 */
        /* <DEDUP_REMOVED lines=13> */
[----:B------:R1:W-:Y:S01]  /*0d70*/  STS [R17+0x3c], R28 ;  /* 0x00003c1c11007388 */ /* 0x0003e20000000800 */
[----:B------:R-:W-:-:S05]  /*0d80*/  LOP3.LUT R9, R4, 0xfc, RZ, 0xc0, !PT ;  /* 0x000000fc04097812 */ /* 0x000fca00078ec0ff */
[----:B------:R-:W-:-:S04]  /*0d90*/  VIADD R9, R9, UR4 ;  /* 0x0000000409097c36 */ /* 0x000fc80008000000 */
[----:B------:R-:W-:Y:S01]  /*0da0*/  IMAD R16, R20, 0x4, R9 ;  /* 0x0000000414107824 */ /* 0x000fe200078e0209 */
[----:B------:R-:W-:Y:S01]  /*0db0*/  BAR.SYNC.DEFER_BLOCKING 0x0 ;  /* 0x0000000000007b1d */ /* 0x000fe20000010000 */
[----:B------:R-:W-:Y:S01]  /*0dc0*/  SHF.R.U32.HI R18, RZ, 0x2, R4 ;  /* 0x00000002ff127819 */ /* 0x000fe20000011604 */
[----:B------:R-:W-:-:S04]  /*0dd0*/  IMAD.SHL.U32 R4, R4, 0x4, RZ ;  /* 0x0000000404047824 */ /* 0x000fc800078e00ff */
[----:B------:R-:W-:Y:S04]  /*0de0*/  LDS R8, [R16] ;  /* 0x0000000010087984 */ /* 0x000fe80000000800 */
[----:B------:R-:W-:Y:S04]  /*0df0*/  LDS R9, [R16+0x4] ;  /* 0x0000040010097984 */ /* 0x000fe80000000800 */
[----:B------:R-:W-:Y:S04]  /*0e00*/  LDS R10, [R16+0x8] ;  /* 0x00000800100a7984 */ /* 0x000fe80000000800 */
[----:B------:R2:W3:Y:S01]  /*0e10*/  LDS R11, [R16+0xc] ;  /* 0x00000c00100b7984 */ /* 0x0004e20000000800 */
[----:B------:R-:W-:-:S02]  /*0e20*/  SGXT.U32 R18, R18, 0x6 ;  /* 0x000000061212781a */ /* 0x000fc40000000000 */
[C---:B------:R-:W-:Y:S02]  /*0e30*/  LOP3.LUT R19, R20.reuse, 0x400, RZ, 0xfc, !PT ;  /* 0x0000040014137812 */ /* 0x040fe400078efcff */
[----:B------:R-:W-:Y:S02]  /*0e40*/  LOP3.LUT R3, R3, 0xc, R4, 0xf8, !PT ;  /* 0x0000000c03037812 */ /* 0x000fe400078ef804 */
[C---:B------:R-:W-:Y:S02]  /*0e50*/  LOP3.LUT R4, R20.reuse, 0x800, RZ, 0xfc, !PT ;  /* 0x0000080014047812 */ /* 0x040fe400078efcff */
[----:B-1----:R-:W-:Y:S02]  /*0e60*/  LOP3.LUT R17, R20, 0xc00, RZ, 0xfc, !PT ;  /* 0x00000c0014117812 */ /* 0x002fe400078efcff */
[----:B------:R-:W-:Y:S02]  /*0e70*/  PRMT R18, R18, 0x6540, R5 ;  /* 0x0000654012127816 */ /* 0x000fe40000000005 */
[----:B------:R-:W-:-:S02]  /*0e80*/  SHF.R.U32.HI R19, RZ, 0x2, R19 ;  /* 0x00000002ff137819 */ /* 0x000fc40000011613 */
[----:B------:R-:W-:Y:S02]  /*0e90*/  ISETP.GE.AND P4, PT, R3, 0x40, PT ;  /* 0x000000400300780c */ /* 0x000fe40003f86270 */
[----:B--2---:R-:W-:Y:S02]  /*0ea0*/  SHF.R.U32.HI R16, RZ, 0x2, R4 ;  /* 0x00000002ff107819 */ /* 0x004fe40000011604 */
[----:B------:R-:W-:Y:S01]  /*0eb0*/  SHF.R.U32.HI R17, RZ, 0x2, R17 ;  /* 0x00000002ff117819 */ /* 0x000fe20000011611 */
[----:B------:R-:W-:Y:S01]  /*0ec0*/  IMAD R3, R18, 0x40, R3 ;  /* 0x0000004012037824 */ /* 0x000fe200078e0203 */
[----:B------:R-:W-:Y:S02]  /*0ed0*/  LOP3.LUT R19, R19, 0x1fc, RZ, 0xc0, !PT ;  /* 0x000001fc13137812 */ /* 0x000fe400078ec0ff */
[----:B------:R-:W-:Y:S02]  /*0ee0*/  LOP3.LUT R16, R16, 0x2fc, RZ, 0xc0, !PT ;  /* 0x000002fc10107812 */ /* 0x000fe400078ec0ff */
[----:B------:R-:W-:Y:S01]  /*0ef0*/  LOP3.LUT R22, R17, 0x3fc, RZ, 0xc0, !PT ;  /* 0x000003fc11167812 */ /* 0x000fe200078ec0ff */
[----:B------:R-:W-:-:S02]  /*0f00*/  VIADD R19, R19, UR4 ;  /* 0x0000000413137c36 */ /* 0x000fc40008000000 */
[----:B0-----:R-:W-:-:S04]  /*0f10*/  IMAD.WIDE R4, R3, 0x4, R34 ;  /* 0x0000000403047825 */ /* 0x001fc800078e0222 */
[----:B------:R-:W-:Y:S02]  /*0f20*/  VIADD R21, R16, UR4 ;  /* 0x0000000410157c36 */ /* 0x000fe40008000000 */
[----:B------:R-:W-:Y:S02]  /*0f30*/  VIADD R23, R22, UR4 ;  /* 0x0000000416177c36 */ /* 0x000fe40008000000 */
[C---:B------:R-:W-:Y:S02]  /*0f40*/  IMAD R36, R20.reuse, 0x4, R19 ;  /* 0x0000000414247824 */ /* 0x040fe400078e0213 */
[C---:B------:R-:W-:Y:S01]  /*0f50*/  IMAD R37, R20.reuse, 0x4, R21 ;  /* 0x0000000414257824 */ /* 0x040fe200078e0215 */
[----:B---3--:R0:W-:Y:S04]  /*0f60*/  @!P4 STG.E.128 desc[UR6][R4.64], R8 ;  /* 0x000000080400c986 */ /* 0x0081e8000c101d06 */
[----:B------:R-:W-:Y:S04]  /*0f70*/  LDS R16, [R36+0x1000] ;  /* 0x0010000024107984 */ /* 0x000fe80000000800 */
[----:B------:R-:W-:Y:S04]  /*0f80*/  LDS R17, [R36+0x1004] ;  /* 0x0010040024117984 */ /* 0x000fe80000000800 */
[----:B------:R-:W-:Y:S04]  /*0f90*/  LDS R18, [R36+0x1008] ;  /* 0x0010080024127984 */ /* 0x000fe80000000800 */
[----:B------:R-:W1:Y:S01]  /*0fa0*/  LDS R19, [R36+0x100c] ;  /* 0x00100c0024137984 */ /* 0x000e620000000800 */
[----:B0-----:R-:W-:-:S03]  /*0fb0*/  IMAD R4, R20, 0x4, R23 ;  /* 0x0000000414047824 */ /* 0x001fc600078e0217 */
[----:B------:R-:W-:Y:S04]  /*0fc0*/  LDS R20, [R37+0x2000] ;  /* 0x0020000025147984 */ /* 0x000fe80000000800 */
[----:B------:R-:W-:Y:S04]  /*0fd0*/  LDS R21, [R37+0x2004] ;  /* 0x0020040025157984 */ /* 0x000fe80000000800 */
[----:B------:R-:W-:Y:S04]  /*0fe0*/  LDS R22, [R37+0x2008] ;  /* 0x0020080025167984 */ /* 0x000fe80000000800 */
[----:B------:R-:W0:Y:S04]  /*0ff0*/  LDS R23, [R37+0x200c] ;  /* 0x00200c0025177984 */ /* 0x000e280000000800 */
[----:B------:R-:W-:Y:S04]  /*1000*/  LDS R8, [R4+0x3000] ;  /* 0x0030000004087984 */ /* 0x000fe80000000800 */
[----:B------:R-:W-:Y:S04]  /*1010*/  LDS R9, [R4+0x3004] ;  /* 0x0030040004097984 */ /* 0x000fe80000000800 */
[----:B------:R-:W-:Y:S04]  /*1020*/  LDS R10, [R4+0x3008] ;  /* 0x00300800040a7984 */ /* 0x000fe80000000800 */
[----:B------:R2:W3:Y:S01]  /*1030*/  LDS R11, [R4+0x300c] ;  /* 0x00300c00040b7984 */ /* 0x0004e20000000800 */
[----:B------:R-:W-:-:S02]  /*1040*/  FSETP.GTU.AND P6, PT, R30, RZ, PT ;  /* 0x000000ff1e00720b */ /* 0x000fc40003fcc000 */
[----:B------:R-:W-:Y:S02]  /*1050*/  FSETP.GTU.AND P5, PT, R33, RZ, PT ;  /* 0x000000ff2100720b */ /* 0x000fe40003fac000 */
[----:B------:R-:W-:Y:S02]  /*1060*/  FSETP.GTU.AND P3, PT, R29, RZ, PT ;  /* 0x000000ff1d00720b */ /* 0x000fe40003f6c000 */
[----:B------:R-:W-:Y:S02]  /*1070*/  SEL R29, RZ, 0x1, P6 ;  /* 0x00000001ff1d7807 */ /* 0x000fe40003000000 */
[----:B------:R-:W-:Y:S02]  /*1080*/  FSETP.GTU.AND P6, PT, R25, RZ, PT ;  /* 0x000000ff1900720b */ /* 0x000fe40003fcc000 */
[----:B------:R-:W-:Y:S02]  /*1090*/  SEL R30, RZ, 0x1, P5 ;  /* 0x00000001ff1e7807 */ /* 0x000fe40002800000 */
[----:B------:R-:W-:-:S02]  /*10a0*/  FSETP.GTU.AND P5, PT, R26, RZ, PT ;  /* 0x000000ff1a00720b */ /* 0x000fc40003fac000 */
[----:B------:R-:W-:Y:S02]  /*10b0*/  FSETP.GTU.AND P2, PT, R31, RZ, PT ;  /* 0x000000ff1f00720b */ /* 0x000fe40003f4c000 */
[----:B------:R-:W-:Y:S02]  /*10c0*/  SEL R31, RZ, 0x1, P6 ;  /* 0x00000001ff1f7807 */ /* 0x000fe40003000000 */
[----:B------:R-:W-:Y:S02]  /*10d0*/  FSETP.GTU.AND P6, PT, R27, RZ, PT ;  /* 0x000000ff1b00720b */ /* 0x000fe40003fcc000 */
[----:B------:R-:W-:Y:S02]  /*10e0*/  SEL R26, RZ, 0x1, P5 ;  /* 0x00000001ff1a7807 */ /* 0x000fe40002800000 */
[----:B------:R-:W-:Y:S02]  /*10f0*/  FSETP.GTU.AND P5, PT, R12, RZ, PT ;  /* 0x000000ff0c00720b */ /* 0x000fe40003fac000 */
[----:B------:R-:W-:-:S02]  /*1100*/  SEL R12, RZ, 0x1, P6 ;  /* 0x00000001ff0c7807 */ /* 0x000fc40003000000 */
[----:B------:R-:W-:Y:S02]  /*1110*/  FSETP.GTU.AND P6, PT, R13, RZ, PT ;  /* 0x000000ff0d00720b */ /* 0x000fe40003fcc000 */
[----:B------:R-:W-:Y:S02]  /*1120*/  SEL R13, RZ, 0x1, P5 ;  /* 0x00000001ff0d7807 */ /* 0x000fe40002800000 */
[----:B------:R-:W-:Y:S01]  /*1130*/  FSETP.GTU.AND P5, PT, R24, RZ, PT ;  /* 0x000000ff1800720b */ /* 0x000fe20003fac000 */
[----:B------:R-:W4:Y:S01]  /*1140*/  S2R R25, SR_TID.X ;  /* 0x0000000000197919 */ /* 0x000f220000002100 */
[----:B------:R-:W-:Y:S01]  /*1150*/  SEL R24, RZ, 0x1, P2 ;  /* 0x00000001ff187807 */ /* 0x000fe20001000000 */
[C---:B------:R-:W-:Y:S01]  /*1160*/  VIADD R5, R3.reuse, 0x1000 ;  /* 0x0000100003057836 */ /* 0x040fe20000000000 */
[----:B------:R-:W-:Y:S01]  /*1170*/  FSETP.GTU.AND P2, PT, R6, RZ, PT ;  /* 0x000000ff0600720b */ /* 0x000fe20003f4c000 */
[C---:B------:R-:W-:Y:S01]  /*1180*/  VIADD R27, R3.reuse, 0x2000 ;  /* 0x00002000031b7836 */ /* 0x040fe20000000000 */
[----:B------:R-:W-:Y:S01]  /*1190*/  FSETP.GTU.AND P1, PT, R32, RZ, PT ;  /* 0x000000ff2000720b */ /* 0x000fe20003f2c000 */
[----:B------:R-:W-:Y:S01]  /*11a0*/  VIADD R33, R3, 0x3000 ;  /* 0x0000300003217836 */ /* 0x000fe20000000000 */
[----:B------:R-:W-:Y:S01]  /*11b0*/  SEL R32, RZ, 0x1fffe, P2 ;  /* 0x0001fffeff207807 */ /* 0x000fe20001000000 */
[----:B--2---:R-:W-:Y:S01]  /*11c0*/  IMAD.WIDE R4, R5, 0x4, R34 ;  /* 0x0000000405047825 */ /* 0x004fe200078e0222 */
[----:B------:R-:W-:-:S02]  /*11d0*/  SEL R3, RZ, 0x1, P2 ;  /* 0x00000001ff037807 */ /* 0x000fc40001000000 */
[----:B------:R-:W-:Y:S02]  /*11e0*/  SEL R6, RZ, 0x1, P3 ;  /* 0x00000001ff067807 */ /* 0x000fe40001800000 */
[----:B------:R-:W-:Y:S02]  /*11f0*/  FSETP.GTU.AND P2, PT, R15, RZ, PT ;  /* 0x000000ff0f00720b */ /* 0x000fe40003f4c000 */
[----:B------:R-:W-:Y:S01]  /*1200*/  FSETP.GTU.AND P3, PT, R14, RZ, PT ;  /* 0x000000ff0e00720b */ /* 0x000fe20003f6c000 */
[--C-:B------:R-:W-:Y:S01]  /*1210*/  IMAD.WIDE R14, R27, 0x4, R34.reuse ;  /* 0x000000041b0e7825 */ /* 0x100fe200078e0222 */
[----:B-1----:R1:W-:Y:S03]  /*1220*/  @!P4 STG.E.128 desc[UR6][R4.64], R16 ;  /* 0x000000100400c986 */ /* 0x0023e6000c101d06 */
[----:B------:R-:W-:Y:S01]  /*1230*/  IMAD.WIDE R34, R33, 0x4, R34 ;  /* 0x0000000421227825 */ /* 0x000fe200078e0222 */
[----:B0-----:R-:W-:Y:S04]  /*1240*/  @!P4 STG.E.128 desc[UR6][R14.64], R20 ;  /* 0x000000140e00c986 */ /* 0x001fe8000c101d06 */
[----:B---3--:R0:W-:Y:S01]  /*1250*/  @!P4 STG.E.128 desc[UR6][R34.64], R8 ;  /* 0x000000082200c986 */ /* 0x0081e2000c101d06 */
[----:B------:R-:W-:-:S02]  /*1260*/  SEL R27, RZ, 0x1fffe, P2 ;  /* 0x0001fffeff1b7807 */ /* 0x000fc40001000000 */
[----:B-1----:R-:W-:Y:S01]  /*1270*/  SEL R16, RZ, 0x1, P2 ;  /* 0x00000001ff107807 */ /* 0x002fe20001000000 */
[----:B------:R-:W-:Y:S01]  /*1280*/  BAR.SYNC.DEFER_BLOCKING 0x0 ;  /* 0x0000000000007b1d */ /* 0x000fe20000010000 */
[----:B------:R-:W-:-:S04]  /*1290*/  FSETP.GTU.AND P2, PT, R7, RZ, PT ;  /* 0x000000ff0700720b */ /* 0x000fc80003f4c000 */
[----:B------:R-:W-:Y:S01]  /*12a0*/  SEL R4, RZ, 0x1fffe, P2 ;  /* 0x0001fffeff047807 */ /* 0x000fe20001000000 */
[----:B------:R-:W-:Y:S01]  /*12b0*/  IMAD.IADD R31, R31, 0x1, R32 ;  /* 0x000000011f1f7824 */ /* 0x000fe200078e0220 */
[----:B----4-:R-:W-:Y:S01]  /*12c0*/  LOP3.LUT R18, R25, 0xff, RZ, 0xc0, !PT ;  /* 0x000000ff19127812 */ /* 0x010fe200078ec0ff */
[----:B------:R-:W-:Y:S01]  /*12d0*/  IMAD.IADD R27, R30, 0x1, R27 ;  /* 0x000000011e1b7824 */ /* 0x000fe200078e021b */
[----:B------:R-:W-:Y:S01]  /*12e0*/  FSETP.GTU.AND P4, PT, R28, RZ, PT ;  /* 0x000000ff1c00720b */ /* 0x000fe20003f8c000 */
[----:B------:R-:W-:Y:S01]  /*12f0*/  IMAD.IADD R4, R29, 0x1, R4 ;  /* 0x000000011d047824 */ /* 0x000fe200078e0204 */
[----:B------:R-:W-:Y:S02]  /*1300*/  SEL R7, RZ, 0x1, P1 ;  /* 0x00000001ff077807 */ /* 0x000fe40000800000 */
[----:B0-----:R-:W-:Y:S02]  /*1310*/  SEL R8, RZ, 0x1, P2 ;  /* 0x00000001ff087807 */ /* 0x001fe40001000000 */
[----:B------:R-:W-:-:S02]  /*1320*/  SEL R9, RZ, 0x1, P6 ;  /* 0x00000001ff097807 */ /* 0x000fc40003000000 */
[----:B------:R-:W-:Y:S02]  /*1330*/  SEL R5, RZ, 0x1, P3 ;  /* 0x00000001ff057807 */ /* 0x000fe40001800000 */
[----:B------:R-:W-:Y:S02]  /*1340*/  LOP3.LUT R31, R31, 0x1, RZ, 0xc0, !PT ;  /* 0x000000011f1f7812 */ /* 0x000fe400078ec0ff */
[----:B------:R-:W-:Y:S02]  /*1350*/  LOP3.LUT R27, R27, 0x1, RZ, 0xc0, !PT ;  /* 0x000000011b1b7812 */ /* 0x000fe400078ec0ff */
[----:B------:R-:W-:Y:S01]  /*1360*/  LOP3.LUT R10, R4, 0x1, RZ, 0xc0, !PT ;  /* 0x00000001040a7812 */ /* 0x000fe200078ec0ff */
[----:B------:R0:W-:Y:S01]  /*1370*/  STS.U8 [R18+UR4+0x220], R3 ;  /* 0x0002200312007988 */ /* 0x0001e20008000004 */
[----:B------:R-:W-:-:S03]  /*1380*/  SEL R11, RZ, 0x1, P4 ;  /* 0x00000001ff0b7807 */ /* 0x000fc60002000000 */
[----:B------:R-:W-:Y:S01]  /*1390*/  STS.U8 [R18+UR4], R24 ;  /* 0x0000001812007988 */ /* 0x000fe20008000004 */
[----:B0-----:R-:W-:-:S03]  /*13a0*/  SEL R3, RZ, 0x1, P5 ;  /* 0x00000001ff037807 */ /* 0x001fc60002800000 */
[----:B------:R-:W-:Y:S04]  /*13b0*/  STS.U8 [R18+UR4+0x110], R13 ;  /* 0x0001100d12007988 */ /* 0x000fe80008000004 */
        /* <DEDUP_REMOVED lines=12> */
[----:B------:R-:W-:Y:S01]  /*1480*/  STS.U8 [R18+UR4+0xff0], R11 ;  /* 0x000ff00b12007988 */ /* 0x000fe20008000004 */
[----:B------:R-:W-:Y:S06]  /*1490*/  BAR.SYNC.DEFER_BLOCKING 0x0 ;  /* 0x0000000000007b1d */ /* 0x000fec0000010000 */
[----:B------:R-:W0:Y:S01]  /*14a0*/  LDS.128 R4, [R2+UR4] ;  /* 0x0000000402047984 */ /* 0x000e220008000c00 */
[----:B------:R-:W-:Y:S01]  /*14b0*/  ULDC.64 UR4, c[0x0][0x240] ;  /* 0x0000900000047ab9 */ /* 0x000fe20000000a00 */
[----:B0-----:R-:W-:-:S02]  /*14c0*/  PRMT R9, R4, 0x7772, RZ ;  /* 0x0000777204097816 */ /* 0x001fc400000000ff */
[----:B------:R-:W-:Y:S02]  /*14d0*/  PRMT R12, R4, 0x7771, RZ ;  /* 0x00007771040c7816 */ /* 0x000fe400000000ff */
[----:B------:R-:W-:Y:S02]  /*14e0*/  PRMT R11, R6, 0x7772, RZ ;  /* 0x00007772060b7816 */ /* 0x000fe400000000ff */
[----:B------:R-:W-:Y:S02]  /*14f0*/  PRMT R9, R12, 0x5410, R9 ;  /* 0x000054100c097816 */ /* 0x000fe40000000009 */
[----:B------:R-:W-:Y:S02]  /*1500*/  PRMT R2, R6, 0x7771, RZ ;  /* 0x0000777106027816 */ /* 0x000fe400000000ff */
[C---:B------:R-:W-:Y:S02]  /*1510*/  PRMT R14, R7.reuse, 0x7772, RZ ;  /* 0x00007772070e7816 */ /* 0x040fe400000000ff */
[----:B------:R-:W-:-:S02]  /*1520*/  PRMT R15, R7, 0x7771, RZ ;  /* 0x00007771070f7816 */ /* 0x000fc400000000ff */
[----:B------:R-:W-:Y:S02]  /*1530*/  PRMT R8, R4, 0x7770, RZ ;  /* 0x0000777004087816 */ /* 0x000fe400000000ff */
[----:B------:R-:W-:Y:S02]  /*1540*/  LOP3.LUT R9, R9, 0x10001, RZ, 0xc0, !PT ;  /* 0x0001000109097812 */ /* 0x000fe400078ec0ff */
[----:B------:R-:W-:Y:S02]  /*1550*/  PRMT R11, R2, 0x5410, R11 ;  /* 0x00005410020b7816 */ /* 0x000fe4000000000b */
[----:B------:R-:W-:Y:S02]  /*1560*/  PRMT R14, R15, 0x5410, R14 ;  /* 0x000054100f0e7816 */ /* 0x000fe4000000000e */
[----:B------:R-:W-:Y:S02]  /*1570*/  SHF.R.U32.HI R16, RZ, 0x18, R4 ;  /* 0x00000018ff107819 */ /* 0x000fe40000011604 */
[----:B------:R-:W-:-:S02]  /*1580*/  LOP3.LUT R17, R8, 0x1, RZ, 0xc0, !PT ;  /* 0x0000000108117812 */ /* 0x000fc400078ec0ff */
[C---:B------:R-:W-:Y:S02]  /*1590*/  PRMT R4, R5.reuse, 0x7772, RZ ;  /* 0x0000777205047816 */ /* 0x040fe400000000ff */
[----:B------:R-:W-:Y:S02]  /*15a0*/  PRMT R13, R5, 0x7771, RZ ;  /* 0x00007771050d7816 */ /* 0x000fe400000000ff */
[----:B------:R-:W-:Y:S02]  /*15b0*/  LOP3.LUT R8, R9, 0xffff, RZ, 0xc0, !PT ;  /* 0x0000ffff09087812 */ /* 0x000fe400078ec0ff */
[----:B------:R-:W-:Y:S02]  /*15c0*/  PRMT R10, R6, 0x7770, RZ ;  /* 0x00007770060a7816 */ /* 0x000fe400000000ff */
[----:B------:R-:W-:Y:S02]  /*15d0*/  PRMT R12, R7, 0x7770, RZ ;  /* 0x00007770070c7816 */ /* 0x000fe400000000ff */
[----:B------:R-:W-:-:S02]  /*15e0*/  PRMT R3, R5, 0x7770, RZ ;  /* 0x0000777005037816 */ /* 0x000fc400000000ff */
[----:B------:R-:W-:Y:S02]  /*15f0*/  LOP3.LUT R11, R11, 0x10001, RZ, 0xc0, !PT ;  /* 0x000100010b0b7812 */ /* 0x000fe400078ec0ff */
[----:B------:R-:W-:Y:S02]  /*1600*/  LOP3.LUT R14, R14, 0x10001, RZ, 0xc0, !PT ;  /* 0x000100010e0e7812 */ /* 0x000fe400078ec0ff */
[----:B------:R-:W-:Y:S02]  /*1610*/  PRMT R4, R13, 0x5410, R4 ;  /* 0x000054100d047816 */ /* 0x000fe40000000004 */
[----:B------:R-:W-:Y:S02]  /*1620*/  PRMT R2, R17, 0x3340, R8 ;  /* 0x0000334011027816 */ /* 0x000fe40000000008 */
[----:B------:R-:W-:Y:S02]  /*1630*/  SGXT.U32 R8, R16, 0x1 ;  /* 0x000000011008781a */ /* 0x000fe40000000000 */
[----:B------:R-:W-:-:S02]  /*1640*/  LOP3.LUT R13, R10, 0x1, RZ, 0xc0, !PT ;  /* 0x000000010a0d7812 */ /* 0x000fc400078ec0ff */
[----:B------:R-:W-:Y:S02]  /*1650*/  LOP3.LUT R17, R12, 0x1, RZ, 0xc0, !PT ;  /* 0x000000010c117812 */ /* 0x000fe400078ec0ff */
[----:B------:R-:W-:Y:S02]  /*1660*/  LOP3.LUT R16, R3, 0x1, RZ, 0xc0, !PT ;  /* 0x0000000103107812 */ /* 0x000fe400078ec0ff */
[----:B------:R-:W-:Y:S02]  /*1670*/  LOP3.LUT R10, R11, 0xffff, RZ, 0xc0, !PT ;  /* 0x0000ffff0b0a7812 */ /* 0x000fe400078ec0ff */
[----:B------:R-:W-:Y:S02]  /*1680*/  LOP3.LUT R12, R14, 0xffff, RZ, 0xc0, !PT ;  /* 0x0000ffff0e0c7812 */ /* 0x000fe400078ec0ff */
[----:B------:R-:W-:Y:S02]  /*1690*/  SHF.R.U32.HI R7, RZ, 0x18, R7 ;  /* 0x00000018ff077819 */ /* 0x000fe40000011607 */
[----:B------:R-:W-:-:S02]  /*16a0*/  PRMT R3, R9, 0x7732, RZ ;  /* 0x0000773209037816 */ /* 0x000fc400000000ff */
[----:B------:R-:W-:Y:S02]  /*16b0*/  PRMT R14, R14, 0x7732, RZ ;  /* 0x000077320e0e7816 */ /* 0x000fe400000000ff */
[----:B------:R-:W-:Y:S02]  /*16c0*/  SHF.R.U32.HI R5, RZ, 0x18, R5 ;  /* 0x00000018ff057819 */ /* 0x000fe40000011605 */
[----:B------:R-:W-:Y:S02]  /*16d0*/  SHF.R.U32.HI R6, RZ, 0x18, R6 ;  /* 0x00000018ff067819 */ /* 0x000fe40000011606 */
[----:B------:R-:W-:Y:S02]  /*16e0*/  LOP3.LUT R4, R4, 0x10001, RZ, 0xc0, !PT ;  /* 0x0001000104047812 */ /* 0x000fe400078ec0ff */
[----:B------:R-:W-:Y:S02]  /*16f0*/  PRMT R15, R13, 0x3340, R10 ;  /* 0x000033400d0f7816 */ /* 0x000fe4000000000a */
[----:B------:R-:W-:-:S02]  /*1700*/  PRMT R3, R3, 0x3340, R8 ;  /* 0x0000334003037816 */ /* 0x000fc40000000008 */
[----:B------:R-:W-:Y:S01]  /*1710*/  SGXT.U32 R10, R7, 0x1 ;  /* 0x00000001070a781a */ /* 0x000fe20000000000 */
[----:B------:R-:W-:Y:S01]  /*1720*/  IMAD.MOV.U32 R7, RZ, RZ, R14 ;  /* 0x000000ffff077224 */ /* 0x000fe200078e000e */
[----:B------:R-:W-:Y:S02]  /*1730*/  LOP3.LUT R9, R4, 0xffff, RZ, 0xc0, !PT ;  /* 0x0000ffff04097812 */ /* 0x000fe400078ec0ff */
[----:B------:R-:W-:Y:S02]  /*1740*/  SGXT.U32 R8, R5, 0x1 ;  /* 0x000000010508781a */ /* 0x000fe40000000000 */
[----:B------:R-:W-:Y:S02]  /*1750*/  SGXT.U32 R13, R6, 0x1 ;  /* 0x00000001060d781a */ /* 0x000fe40000000000 */
[----:B------:R-:W-:Y:S02]  /*1760*/  PRMT R5, R4, 0x7732, RZ ;  /* 0x0000773204057816 */ /* 0x000fe400000000ff */
[----:B------:R-:W-:-:S02]  /*1770*/  PRMT R6, R11, 0x7732, RZ ;  /* 0x000077320b067816 */ /* 0x000fc400000000ff */
[----:B------:R-:W-:Y:S02]  /*1780*/  IADD3 R4, P1, R0, UR4, RZ ;  /* 0x0000000400047c10 */ /* 0x000fe4000ff3e0ff */
[----:B------:R-:W-:Y:S02]  /*1790*/  PRMT R16, R16, 0x3340, R9 ;  /* 0x0000334010107816 */ /* 0x000fe40000000009 */
[----:B------:R-:W-:Y:S02]  /*17a0*/  PRMT R12, R17, 0x3340, R12 ;  /* 0x00003340110c7816 */ /* 0x000fe4000000000c */
[----:B------:R-:W-:Y:S02]  /*17b0*/  PRMT R9, R5, 0x3340, R8 ;  /* 0x0000334005097816 */ /* 0x000fe40000000008 */
[----:B------:R-:W-:Y:S02]  /*17c0*/  PRMT R6, R6, 0x3340, R13 ;  /* 0x0000334006067816 */ /* 0x000fe4000000000d */
[----:B------:R-:W-:-:S02]  /*17d0*/  PRMT R7, R7, 0x3340, R10 ;  /* 0x0000334007077816 */ /* 0x000fc4000000000a */
[----:B------:R-:W-:Y:S02]  /*17e0*/  LEA.HI.X.SX32 R5, R0, UR5, 0x1, P1 ;  /* 0x0000000500057c11 */ /* 0x000fe400088f0eff */
[----:B------:R-:W-:Y:S02]  /*17f0*/  PRMT R8, R2, 0x5410, R3 ;  /* 0x0000541002087816 */ /* 0x000fe40000000003 */
[----:B------:R-:W-:Y:S02]  /*1800*/  PRMT R9, R16, 0x5410, R9 ;  /* 0x0000541010097816 */ /* 0x000fe40000000009 */
[----:B------:R-:W-:Y:S02]  /*1810*/  PRMT R10, R15, 0x5410, R6 ;  /* 0x000054100f0a7816 */ /* 0x000fe40000000006 */
[----:B------:R-:W-:Y:S01]  /*1820*/  PRMT R11, R12, 0x5410, R7 ;  /* 0x000054100c0b7816 */ /* 0x000fe20000000007 */
[----:B------:R-:W-:Y:S06]  /*1830*/  @P0 EXIT ;  /* 0x000000000000094d */ /* 0x000fec0003800000 */
[----:B------:R-:W-:Y:S01]  /*1840*/  STG.E.128 desc[UR6][R4.64], R8 ;  /* 0x0000000804007986 */ /* 0x000fe2000c101d06 */
[----:B------:R-:W-:Y:S05]  /*1850*/  EXIT ;  /* 0x000000000000794d */ /* 0x000fea0003800000 */
.L_x_0:
[----:B------:R-:W-:-:S00]  /*1860*/  BRA `(.L_x_0) ;  /* 0xfffffffc00fc7947 */ /* 0x000fc0000383ffff */
[----:B------:R-:W-:-:S00]  /*1870*/  NOP ;  /* 0x0000000000007918 */ /* 0x000fc00000000000 */
        /* <DEDUP_REMOVED lines=8> */
.L_x_1:


//--------------------- .nv.global.init           --------------------------
	.section	.nv.global.init,"aw",@progbits
.nv.global.init:
	.type		_$_str,@object
	.size		_$_str,(_$_str_$_2 - _$_str)
_$_str:
        /*0000*/ 	.byte	0x5f, 0x5f, 0x43, 0x55, 0x44, 0x41, 0x5f, 0x46, 0x54, 0x5a, 0x00
	.type		_$_str_$_2,@object
	.size		_$_str_$_2,(.L_1 - _$_str_$_2)
_$_str_$_2:
        /*000b*/ 	.byte	0x5f, 0x5f, 0x43, 0x55, 0x44, 0x41, 0x5f, 0x50, 0x52, 0x45, 0x43, 0x5f, 0x53, 0x51, 0x52, 0x54
        /*001b*/ 	.byte	0x00
.L_1:


//--------------------- .nv.shared.triton_poi_fused__native_batch_norm_legit_no_training_relu_threshold_backward_15 --------------------------
	.section	.nv.shared.triton_poi_fused__native_batch_norm_legit_no_training_relu_threshold_backward_15,"aw",@nobits
	.sectionflags	@""
	.align	16
	.zero		1024


//--------------------- .nv.constant0.triton_poi_fused__native_batch_norm_legit_no_training_relu_threshold_backward_15 --------------------------
	.section	.nv.constant0.triton_poi_fused__native_batch_norm_legit_no_training_relu_threshold_backward_15,"a",@progbits
	.sectionflags	@""
	.align	4
.nv.constant0.triton_poi_fused__native_batch_norm_legit_no_training_relu_threshold_backward_15:
	.zero		592
